	.headerflags	@"EF_CUDA_TEXMODE_UNIFIED EF_CUDA_64BIT_ADDRESS EF_CUDA_ACCELERATORS EF_CUDA_SM90 EF_CUDA_VIRTUAL_SM(EF_CUDA_SM90)"
	.elftype	@"ET_EXEC"


//--------------------- .nv.info                  --------------------------
	.section	.nv.info,"",@"SHT_CUDA_INFO"
	.align	4


	//----- nvinfo : EIATTR_REGCOUNT
	.align		4
        /*0000*/ 	.byte	0x04, 0x2f
        /*0002*/ 	.short	(.L_1 - .L_0)
	.align		4
.L_0:
        /*0004*/ 	.word	index@(triton_poi_fused_convolution_div_max_pool2d_with_indices_relu_sub_51)
        /*0008*/ 	.word	0x0000000c


	//----- nvinfo : EIATTR_MIN_STACK_SIZE
	.align		4
.L_1:
        /*000c*/ 	.byte	0x04, 0x12
        /*000e*/ 	.short	(.L_3 - .L_2)
	.align		4
.L_2:
        /*0010*/ 	.word	index@(triton_poi_fused_convolution_div_max_pool2d_with_indices_relu_sub_51)
        /*0014*/ 	.word	0x00000000


	//----- nvinfo : EIATTR_FRAME_SIZE
	.align		4
.L_3:
        /*0018*/ 	.byte	0x04, 0x11
        /*001a*/ 	.short	(.L_5 - .L_4)
	.align		4
.L_4:
        /*001c*/ 	.word	index@(triton_poi_fused_convolution_div_max_pool2d_with_indices_relu_sub_51)
        /*0020*/ 	.word	0x00000000


	//----- nvinfo : EIATTR_MIN_STACK_SIZE
	.align		4
.L_5:
        /*0024*/ 	.byte	0x04, 0x12
        /*0026*/ 	.short	(.L_7 - .L_6)
	.align		4
.L_6:
        /*0028*/ 	.word	index@(triton_poi_fused_convolution_div_max_pool2d_with_indices_relu_sub_51)
        /*002c*/ 	.word	0x00000000
.L_7:


//--------------------- .nv.info.triton_poi_fused_convolution_div_max_pool2d_with_indices_relu_sub_51 --------------------------
	.section	.nv.info.triton_poi_fused_convolution_div_max_pool2d_with_indices_relu_sub_51,"",@"SHT_CUDA_INFO"
	.sectionflags	@""
	.align	4


	//----- nvinfo : EIATTR_CUDA_API_VERSION
	.align		4
        /*0000*/ 	.byte	0x04, 0x37
        /*0002*/ 	.short	(.L_9 - .L_8)
.L_8:
        /*0004*/ 	.word	0x0000007c


	//----- nvinfo : EIATTR_KPARAM_INFO
	.align		4
.L_9:
        /*0008*/ 	.byte	0x04, 0x17
        /*000a*/ 	.short	(.L_11 - .L_10)
.L_10:
        /*000c*/ 	.word	0x00000000
        /*0010*/ 	.short	0x0002
        /*0012*/ 	.short	0x0010
        /*0014*/ 	.byte	0x00, 0xf0, 0x11, 0x00


	//----- nvinfo : EIATTR_KPARAM_INFO
	.align		4
.L_11:
        /*0018*/ 	.byte	0x04, 0x17
        /*001a*/ 	.short	(.L_13 - .L_12)
.L_12:
        /*001c*/ 	.word	0x00000000
        /*0020*/ 	.short	0x0001
        /*0022*/ 	.short	0x0008
        /*0024*/ 	.byte	0x00, 0xf4, 0x21, 0x00


	//----- nvinfo : EIATTR_KPARAM_INFO
	.align		4
.L_13:
        /*0028*/ 	.byte	0x04, 0x17
        /*002a*/ 	.short	(.L_15 - .L_14)
.L_14:
        /*002c*/ 	.word	0x00000000
        /*0030*/ 	.short	0x0000
        /*0032*/ 	.short	0x0000
        /*0034*/ 	.byte	0x00, 0xf4, 0x21, 0x00


	//----- nvinfo : EIATTR_SPARSE_MMA_MASK
	.align		4
.L_15:
        /*0038*/ 	.byte	0x03, 0x50
        /*003a*/ 	.short	0x0000


	//----- nvinfo : EIATTR_MAXREG_COUNT
	.align		4
        /*003c*/ 	.byte	0x03, 0x1b
        /*003e*/ 	.short	0x00ff


	//----- nvinfo : EIATTR_EXIT_INSTR_OFFSETS
	.align		4
        /*0040*/ 	.byte	0x04, 0x1c
        /*0042*/ 	.short	(.L_17 - .L_16)


	//   ....[0]....
.L_16:
        /*0044*/ 	.word	0x00000190


	//----- nvinfo : EIATTR_REQNTID
	.align		4
.L_17:
        /*0048*/ 	.byte	0x04, 0x10
        /*004a*/ 	.short	(.L_19 - .L_18)
.L_18:
        /*004c*/ 	.word	0x00000100
        /*0050*/ 	.word	0x00000001
        /*0054*/ 	.word	0x00000001


	//----- nvinfo : EIATTR_CBANK_PARAM_SIZE
	.align		4
.L_19:
        /*0058*/ 	.byte	0x03, 0x19
        /*005a*/ 	.short	0x0014


	//----- nvinfo : EIATTR_PARAM_CBANK
	.align		4
        /*005c*/ 	.byte	0x04, 0x0a
        /*005e*/ 	.short	(.L_21 - .L_20)
	.align		4
.L_20:
        /*0060*/ 	.word	index@(.nv.constant0.triton_poi_fused_convolution_div_max_pool2d_with_indices_relu_sub_51)
        /*0064*/ 	.short	0x0210
        /*0066*/ 	.short	0x0014


	//----- nvinfo : EIATTR_SW_WAR
	.align		4
.L_21:
        /*0068*/ 	.byte	0x04, 0x36
        /*006a*/ 	.short	(.L_23 - .L_22)
.L_22:
        /*006c*/ 	.word	0x00000008
.L_23:


//--------------------- .nv.callgraph             --------------------------
	.section	.nv.callgraph,"",@"SHT_CUDA_CALLGRAPH"
	.align	4
	.sectionentsize	8
	.align		4
        /*0000*/ 	.word	0x00000000
	.align		4
        /*0004*/ 	.word	0xffffffff
	.align		4
        /*0008*/ 	.word	0x00000000
	.align		4
        /*000c*/ 	.word	0xfffffffe
	.align		4
        /*0010*/ 	.word	0x00000000
	.align		4
        /*0014*/ 	.word	0xfffffffd
	.align		4
        /*0018*/ 	.word	0x00000000
	.align		4
        /*001c*/ 	.word	0xfffffffc


//--------------------- .text.triton_poi_fused_convolution_div_max_pool2d_with_indices_relu_sub_51 --------------------------
	.section	.text.triton_poi_fused_convolution_div_max_pool2d_with_indices_relu_sub_51,"ax",@progbits
	.align	128
        .global         triton_poi_fused_convolution_div_max_pool2d_with_indices_relu_sub_51
        .type           triton_poi_fused_convolution_div_max_pool2d_with_indices_relu_sub_51,@function
        .size           triton_poi_fused_convolution_div_max_pool2d_with_indices_relu_sub_51,(.L_x_1 - triton_poi_fused_convolution_div_max_pool2d_with_indices_relu_sub_51)
        .other          triton_poi_fused_convolution_div_max_pool2d_with_indices_relu_sub_51,@"STO_CUDA_ENTRY STV_DEFAULT"
triton_poi_fused_convolution_div_max_pool2d_with_indices_relu_sub_51:
.text.triton_poi_fused_convolution_div_max_pool2d_with_indices_relu_sub_51:
[----:B------:R-:W-:Y:S01]  /*0000*/  LDC R1, c[0x0][0x28] ;  /* 0x00000a00ff017b82 */ /* 0x000fe20000000800 */
[----:B------:R-:W1:Y:S07]  /*0010*/  S2R R0, SR_TID.X ;  /* 0x0000000000007919 */ /* 0x000e6e0000002100 */
[----:B------:R-:W2:Y:S01]  /*0020*/  LDC.64 R4, c[0x0][0x218] ;  /* 0x00008600ff047b82 */ /* 0x000ea20000000a00 */
[----:B------:R-:W-:Y:S01]  /*0030*/  ULDC.64 UR4, c[0x0][0x208] ;  /* 0x0000820000047ab9 */ /* 0x000fe20000000a00 */
[----:B------:R-:W3:Y:S06]  /*0040*/  S2R R7, SR_CTAID.X ;  /* 0x0000000000077919 */ /* 0x000eec0000002500 */
[----:B------:R-:W4:Y:S01]  /*0050*/  LDC.64 R2, c[0x0][0x210] ;  /* 0x00008400ff027b82 */ /* 0x000f220000000a00 */
[----:B-1----:R-:W-:Y:S01]  /*0060*/  IMAD.SHL.U32 R0, R0, 0x2, RZ ;  /* 0x0000000200007824 */ /* 0x002fe200078e00ff */
[----:B---3--:R-:W-:-:S04]  /*0070*/  SHF.R.S32.HI R6, RZ, 0x16, R7 ;  /* 0x00000016ff067819 */ /* 0x008fc80000011407 */
[----:B------:R-:W-:-:S05]  /*0080*/  LOP3.LUT R0, R0, 0x1fe, RZ, 0xc0, !PT ;  /* 0x000001fe00007812 */ /* 0x000fca00078ec0ff */
[----:B------:R-:W-:Y:S01]  /*0090*/  IMAD R7, R7, 0x200, R0 ;  /* 0x0000020007077824 */ /* 0x000fe200078e0200 */
[----:B------:R-:W-:-:S03]  /*00a0*/  SGXT R0, R6, 0x1 ;  /* 0x000000010600781a */ /* 0x000fc60000000200 */
[----:B----4-:R-:W-:Y:S01]  /*00b0*/  IMAD.WIDE R2, R7, 0x4, R2 ;  /* 0x0000000407027825 */ /* 0x010fe200078e0202 */
[----:B------:R-:W-:-:S04]  /*00c0*/  LEA.HI R0, R0, R7, RZ, 0x9 ;  /* 0x0000000700007211 */ /* 0x000fc800078f48ff */
[----:B------:R-:W-:-:S05]  /*00d0*/  LOP3.LUT R0, R0, 0xfffffe00, RZ, 0xc0, !PT ;  /* 0xfffffe0000007812 */ /* 0x000fca00078ec0ff */
[----:B------:R-:W-:Y:S02]  /*00e0*/  IMAD.IADD R9, R7, 0x1, -R0 ;  /* 0x0000000107097824 */ /* 0x000fe400078e0a00 */
[----:B------:R-:W3:Y:S02]  /*00f0*/  LDG.E.64 R6, desc[UR4][R2.64] ;  /* 0x0000000402067981 */ /* 0x000ee4000c1e1b00 */
[----:B--2---:R-:W-:-:S06]  /*0100*/  IMAD.WIDE R4, R9, 0x4, R4 ;  /* 0x0000000409047825 */ /* 0x004fcc00078e0204 */
[----:B------:R-:W3:Y:S02]  /*0110*/  LDG.E.EL.64 R4, desc[UR4][R4.64] ;  /* 0x0000000404047981 */ /* 0x000ee4000c2e1b00 */
[C---:B---3--:R-:W-:Y:S01]  /*0120*/  FSETP.GEU.AND P0, PT, R6.reuse, -R4, PT ;  /* 0x800000040600720b */ /* 0x048fe20003f0e000 */
[----:B------:R-:W-:Y:S01]  /*0130*/  FADD R6, R6, R4 ;  /* 0x0000000406067221 */ /* 0x000fe20000000000 */
[C---:B------:R-:W-:Y:S01]  /*0140*/  FADD R0, R7.reuse, R5 ;  /* 0x0000000507007221 */ /* 0x040fe20000000000 */
[----:B------:R-:W-:-:S03]  /*0150*/  FSETP.GEU.AND P1, PT, R7, -R5, PT ;  /* 0x800000050700720b */ /* 0x000fc60003f2e000 */
[----:B------:R-:W-:Y:S02]  /*0160*/  FSEL R6, R6, RZ, P0 ;  /* 0x000000ff06067208 */ /* 0x000fe40000000000 */
[----:B------:R-:W-:-:S05]  /*0170*/  FSEL R7, R0, RZ, P1 ;  /* 0x000000ff00077208 */ /* 0x000fca0000800000 */
[----:B------:R-:W-:Y:S01]  /*0180*/  STG.E.64 desc[UR4][R2.64], R6 ;  /* 0x0000000602007986 */ /* 0x000fe2000c101b04 */
[----:B------:R-:W-:Y:S05]  /*0190*/  EXIT ;  /* 0x000000000000794d */ /* 0x000fea0003800000 */
.L_x_0:
[----:B------:R-:W-:-:S00]  /*01a0*/  BRA `(.L_x_0) ;  /* 0xfffffffc00fc7947 */ /* 0x000fc0000383ffff */
[----:B------:R-:W-:-:S00]  /*01b0*/  NOP ;  /* 0x0000000000007918 */ /* 0x000fc00000000000 */
        /* <DEDUP_REMOVED lines=12> */
.L_x_1:


//--------------------- .nv.constant0.triton_poi_fused_convolution_div_max_pool2d_with_indices_relu_sub_51 --------------------------
	.section	.nv.constant0.triton_poi_fused_convolution_div_max_pool2d_with_indices_relu_sub_51,"a",@progbits
	.sectionflags	@""
	.align	4
.nv.constant0.triton_poi_fused_convolution_div_max_pool2d_with_indices_relu_sub_51:
	.zero		548
